	.headerflags	@"EF_CUDA_TEXMODE_UNIFIED EF_CUDA_64BIT_ADDRESS EF_CUDA_ACCELERATORS EF_CUDA_SM90 EF_CUDA_VIRTUAL_SM(EF_CUDA_SM90)"
	.elftype	@"ET_EXEC"


//--------------------- .nv.info                  --------------------------
	.section	.nv.info,"",@"SHT_CUDA_INFO"
	.align	4


	//----- nvinfo : EIATTR_REGCOUNT
	.align		4
        /*0000*/ 	.byte	0x04, 0x2f
        /*0002*/ 	.short	(.L_1 - .L_0)
	.align		4
.L_0:
        /*0004*/ 	.word	index@(triton_poi_fused_cat_max_pool2d_with_indices_1)
        /*0008*/ 	.word	0x0000001b


	//----- nvinfo : EIATTR_MIN_STACK_SIZE
	.align		4
.L_1:
        /*000c*/ 	.byte	0x04, 0x12
        /*000e*/ 	.short	(.L_3 - .L_2)
	.align		4
.L_2:
        /*0010*/ 	.word	index@(triton_poi_fused_cat_max_pool2d_with_indices_1)
        /*0014*/ 	.word	0x00000000


	//----- nvinfo : EIATTR_FRAME_SIZE
	.align		4
.L_3:
        /*0018*/ 	.byte	0x04, 0x11
        /*001a*/ 	.short	(.L_5 - .L_4)
	.align		4
.L_4:
        /*001c*/ 	.word	index@(triton_poi_fused_cat_max_pool2d_with_indices_1)
        /*0020*/ 	.word	0x00000000


	//----- nvinfo : EIATTR_MIN_STACK_SIZE
	.align		4
.L_5:
        /*0024*/ 	.byte	0x04, 0x12
        /*0026*/ 	.short	(.L_7 - .L_6)
	.align		4
.L_6:
        /*0028*/ 	.word	index@(triton_poi_fused_cat_max_pool2d_with_indices_1)
        /*002c*/ 	.word	0x00000000
.L_7:


//--------------------- .nv.info.triton_poi_fused_cat_max_pool2d_with_indices_1 --------------------------
	.section	.nv.info.triton_poi_fused_cat_max_pool2d_with_indices_1,"",@"SHT_CUDA_INFO"
	.sectionflags	@""
	.align	4


	//----- nvinfo : EIATTR_CUDA_API_VERSION
	.align		4
        /*0000*/ 	.byte	0x04, 0x37
        /*0002*/ 	.short	(.L_9 - .L_8)
.L_8:
        /*0004*/ 	.word	0x0000007c


	//----- nvinfo : EIATTR_KPARAM_INFO
	.align		4
.L_9:
        /*0008*/ 	.byte	0x04, 0x17
        /*000a*/ 	.short	(.L_11 - .L_10)
.L_10:
        /*000c*/ 	.word	0x00000000
        /*0010*/ 	.short	0x0004
        /*0012*/ 	.short	0x0020
        /*0014*/ 	.byte	0x00, 0xf0, 0x11, 0x00


	//----- nvinfo : EIATTR_KPARAM_INFO
	.align		4
.L_11:
        /*0018*/ 	.byte	0x04, 0x17
        /*001a*/ 	.short	(.L_13 - .L_12)
.L_12:
        /*001c*/ 	.word	0x00000000
        /*0020*/ 	.short	0x0003
        /*0022*/ 	.short	0x0018
        /*0024*/ 	.byte	0x00, 0xf4, 0x21, 0x00


	//----- nvinfo : EIATTR_KPARAM_INFO
	.align		4
.L_13:
        /*0028*/ 	.byte	0x04, 0x17
        /*002a*/ 	.short	(.L_15 - .L_14)
.L_14:
        /*002c*/ 	.word	0x00000000
        /*0030*/ 	.short	0x0002
        /*0032*/ 	.short	0x0010
        /*0034*/ 	.byte	0x00, 0xf4, 0x21, 0x00


	//----- nvinfo : EIATTR_KPARAM_INFO
	.align		4
.L_15:
        /*0038*/ 	.byte	0x04, 0x17
        /*003a*/ 	.short	(.L_17 - .L_16)
.L_16:
        /*003c*/ 	.word	0x00000000
        /*0040*/ 	.short	0x0001
        /*0042*/ 	.short	0x0008
        /*0044*/ 	.byte	0x00, 0xf4, 0x21, 0x00


	//----- nvinfo : EIATTR_KPARAM_INFO
	.align		4
.L_17:
        /*0048*/ 	.byte	0x04, 0x17
        /*004a*/ 	.short	(.L_19 - .L_18)
.L_18:
        /*004c*/ 	.word	0x00000000
        /*0050*/ 	.short	0x0000
        /*0052*/ 	.short	0x0000
        /*0054*/ 	.byte	0x00, 0xf4, 0x21, 0x00


	//----- nvinfo : EIATTR_SPARSE_MMA_MASK
	.align		4
.L_19:
        /*0058*/ 	.byte	0x03, 0x50
        /*005a*/ 	.short	0x0000


	//----- nvinfo : EIATTR_MAXREG_COUNT
	.align		4
        /*005c*/ 	.byte	0x03, 0x1b
        /*005e*/ 	.short	0x00ff


	//----- nvinfo : EIATTR_EXIT_INSTR_OFFSETS
	.align		4
        /*0060*/ 	.byte	0x04, 0x1c
        /*0062*/ 	.short	(.L_21 - .L_20)


	//   ....[0]....
.L_20:
        /*0064*/ 	.word	0x000014e0


	//   ....[1]....
        /*0068*/ 	.word	0x00001500


	//----- nvinfo : EIATTR_REQNTID
	.align		4
.L_21:
        /*006c*/ 	.byte	0x04, 0x10
        /*006e*/ 	.short	(.L_23 - .L_22)
.L_22:
        /*0070*/ 	.word	0x00000080
        /*0074*/ 	.word	0x00000001
        /*0078*/ 	.word	0x00000001


	//----- nvinfo : EIATTR_CBANK_PARAM_SIZE
	.align		4
.L_23:
        /*007c*/ 	.byte	0x03, 0x19
        /*007e*/ 	.short	0x0024


	//----- nvinfo : EIATTR_PARAM_CBANK
	.align		4
        /*0080*/ 	.byte	0x04, 0x0a
        /*0082*/ 	.short	(.L_25 - .L_24)
	.align		4
.L_24:
        /*0084*/ 	.word	index@(.nv.constant0.triton_poi_fused_cat_max_pool2d_with_indices_1)
        /*0088*/ 	.short	0x0210
        /*008a*/ 	.short	0x0024


	//----- nvinfo : EIATTR_SW_WAR
	.align		4
.L_25:
        /*008c*/ 	.byte	0x04, 0x36
        /*008e*/ 	.short	(.L_27 - .L_26)
.L_26:
        /*0090*/ 	.word	0x00000008
.L_27:


//--------------------- .nv.callgraph             --------------------------
	.section	.nv.callgraph,"",@"SHT_CUDA_CALLGRAPH"
	.align	4
	.sectionentsize	8
	.align		4
        /*0000*/ 	.word	0x00000000
	.align		4
        /*0004*/ 	.word	0xffffffff
	.align		4
        /*0008*/ 	.word	0x00000000
	.align		4
        /*000c*/ 	.word	0xfffffffe
	.align		4
        /*0010*/ 	.word	0x00000000
	.align		4
        /*0014*/ 	.word	0xfffffffd
	.align		4
        /*0018*/ 	.word	0x00000000
	.align		4
        /*001c*/ 	.word	0xfffffffc


//--------------------- .text.triton_poi_fused_cat_max_pool2d_with_indices_1 --------------------------
	.section	.text.triton_poi_fused_cat_max_pool2d_with_indices_1,"ax",@progbits
	.align	128
        .global         triton_poi_fused_cat_max_pool2d_with_indices_1
        .type           triton_poi_fused_cat_max_pool2d_with_indices_1,@function
        .size           triton_poi_fused_cat_max_pool2d_with_indices_1,(.L_x_1 - triton_poi_fused_cat_max_pool2d_with_indices_1)
        .other          triton_poi_fused_cat_max_pool2d_with_indices_1,@"STO_CUDA_ENTRY STV_DEFAULT"
triton_poi_fused_cat_max_pool2d_with_indices_1:
.text.triton_poi_fused_cat_max_pool2d_with_indices_1:
[----:B------:R-:W0:Y:S02]  /*0000*/  LDC R1, c[0x0][0x28] ;  /* 0x00000a00ff017b82 */ /* 0x000e240000000800 */
[----:B------:R-:W1:Y:S01]  /*0010*/  S2R R7, SR_TID.X ;  /* 0x0000000000077919 */ /* 0x000e620000002100 */
[----:B------:R-:W-:Y:S01]  /*0020*/  IMAD.MOV.U32 R8, RZ, RZ, RZ ;  /* 0x000000ffff087224 */ /* 0x000fe200078e00ff */
[----:B------:R-:W-:Y:S01]  /*0030*/  ULDC.64 UR4, c[0x0][0x208] ;  /* 0x0000820000047ab9 */ /* 0x000fe20000000a00 */
[----:B------:R-:W-:Y:S01]  /*0040*/  IMAD.MOV.U32 R18, RZ, RZ, RZ ;  /* 0x000000ffff127224 */ /* 0x000fe200078e00ff */
[----:B------:R-:W2:Y:S01]  /*0050*/  S2R R0, SR_CTAID.X ;  /* 0x0000000000007919 */ /* 0x000ea20000002500 */
[----:B------:R-:W-:Y:S02]  /*0060*/  IMAD.MOV.U32 R14, RZ, RZ, RZ ;  /* 0x000000ffff0e7224 */ /* 0x000fe400078e00ff */
[----:B------:R-:W-:Y:S02]  /*0070*/  IMAD.MOV.U32 R16, RZ, RZ, RZ ;  /* 0x000000ffff107224 */ /* 0x000fe400078e00ff */
[----:B------:R-:W-:Y:S01]  /*0080*/  IMAD.MOV.U32 R21, RZ, RZ, RZ ;  /* 0x000000ffff157224 */ /* 0x000fe200078e00ff */
[----:B------:R-:W-:Y:S01]  /*0090*/  CS2R R22, SRZ ;  /* 0x0000000000167805 */ /* 0x000fe2000001ff00 */
[----:B------:R-:W-:Y:S01]  /*00a0*/  ULDC.64 UR6, c[0x0][0x220] ;  /* 0x0000880000067ab9 */ /* 0x000fe20000000a00 */
[----:B-1----:R-:W-:-:S02]  /*00b0*/  LOP3.LUT R7, R7, 0x7f, RZ, 0xc0, !PT ;  /* 0x0000007f07077812 */ /* 0x002fc400078ec0ff */
[----:B--2---:R-:W-:-:S03]  /*00c0*/  SHF.R.S32.HI R2, RZ, 0x18, R0 ;  /* 0x00000018ff027819 */ /* 0x004fc60000011400 */
[----:B------:R-:W-:Y:S01]  /*00d0*/  IMAD R7, R0, 0x80, R7 ;  /* 0x0000008000077824 */ /* 0x000fe200078e0207 */
[----:B------:R-:W-:-:S03]  /*00e0*/  SGXT R0, R2, 0x1 ;  /* 0x000000010200781a */ /* 0x000fc60000000200 */
[----:B------:R-:W-:Y:S01]  /*00f0*/  VIADD R13, R7, 0xfffffff7 ;  /* 0xfffffff7070d7836 */ /* 0x000fe20000000000 */
[----:B------:R-:W1:Y:S01]  /*0100*/  LDC.64 R2, c[0x0][0x210] ;  /* 0x00008400ff027b82 */ /* 0x000e620000000a00 */
[----:B------:R-:W-:-:S04]  /*0110*/  LEA.HI R0, R0, R7, RZ, 0x2 ;  /* 0x0000000700007211 */ /* 0x000fc800078f10ff */
[----:B------:R-:W-:Y:S02]  /*0120*/  SHF.R.S32.HI R4, RZ, 0x2, R0 ;  /* 0x00000002ff047819 */ /* 0x000fe40000011400 */
[----:B------:R-:W-:Y:S02]  /*0130*/  LOP3.LUT R6, R0, 0xfffffffc, RZ, 0xc0, !PT ;  /* 0xfffffffc00067812 */ /* 0x000fe400078ec0ff */
[----:B------:R-:W-:-:S03]  /*0140*/  LEA.HI R5, R4, R4, RZ, 0x2 ;  /* 0x0000000404057211 */ /* 0x000fc600078f10ff */
[----:B------:R-:W-:Y:S01]  /*0150*/  IMAD.IADD R9, R7, 0x1, -R6 ;  /* 0x0000000107097824 */ /* 0x000fe200078e0a06 */
[----:B------:R-:W-:-:S03]  /*0160*/  LOP3.LUT R5, R5, 0xfffffffc, RZ, 0xc0, !PT ;  /* 0xfffffffc05057812 */ /* 0x000fc600078ec0ff */
[----:B------:R-:W-:Y:S02]  /*0170*/  VIADD R6, R9, 0x2 ;  /* 0x0000000209067836 */ /* 0x000fe40000000000 */
[----:B------:R-:W-:Y:S02]  /*0180*/  IMAD.IADD R0, R4, 0x1, -R5 ;  /* 0x0000000104007824 */ /* 0x000fe400078e0a05 */
[----:B------:R-:W-:-:S03]  /*0190*/  VIADD R5, R7, 0xfffffff6 ;  /* 0xfffffff607057836 */ /* 0x000fc60000000000 */
[----:B------:R-:W-:Y:S01]  /*01a0*/  ISETP.GT.AND P0, PT, R0, 0x1, PT ;  /* 0x000000010000780c */ /* 0x000fe20003f04270 */
[----:B-1----:R-:W-:-:S03]  /*01b0*/  IMAD.WIDE R4, R5, 0x4, R2 ;  /* 0x0000000405047825 */ /* 0x002fc600078e0202 */
[----:B------:R-:W-:Y:S01]  /*01c0*/  ISETP.GT.AND P3, PT, R9, 0x1, P0 ;  /* 0x000000010900780c */ /* 0x000fe20000764270 */
[----:B------:R-:W-:Y:S01]  /*01d0*/  IMAD.WIDE R12, R13, 0x4, R2 ;  /* 0x000000040d0c7825 */ /* 0x000fe200078e0202 */
[----:B------:R-:W-:Y:S02]  /*01e0*/  ISETP.GT.AND P4, PT, R9, RZ, P0 ;  /* 0x000000ff0900720c */ /* 0x000fe40000784270 */
[C---:B------:R-:W-:Y:S02]  /*01f0*/  ISETP.LT.AND P3, PT, R7.reuse, 0x100, P3 ;  /* 0x000001000700780c */ /* 0x040fe40001f61270 */
[----:B------:R-:W-:Y:S02]  /*0200*/  ISETP.LT.AND P4, PT, R7, 0x100, P4 ;  /* 0x000001000700780c */ /* 0x000fe40002781270 */
[----:B------:R-:W-:-:S04]  /*0210*/  ISETP.GE.U32.AND P2, PT, R6, 0x4, PT ;  /* 0x000000040600780c */ /* 0x000fc80003f46070 */
[----:B------:R-:W-:-:S05]  /*0220*/  ISETP.GT.AND P5, PT, R0, 0x1, !P2 ;  /* 0x000000010000780c */ /* 0x000fca00057a4270 */
[----:B------:R1:W2:Y:S04]  /*0230*/  @P3 LDG.E R8, desc[UR4][R4.64] ;  /* 0x0000000404083981 */ /* 0x0002a8000c1e1900 */
[----:B------:R2:W3:Y:S01]  /*0240*/  @P4 LDG.E R18, desc[UR4][R12.64] ;  /* 0x000000040c124981 */ /* 0x0004e2000c1e1900 */
[----:B------:R-:W-:Y:S01]  /*0250*/  ISETP.GT.AND P1, PT, R0, RZ, !P2 ;  /* 0x000000ff0000720c */ /* 0x000fe20005724270 */
[C---:B------:R-:W-:Y:S01]  /*0260*/  VIADD R11, R7.reuse, 0xfffffffa ;  /* 0xfffffffa070b7836 */ /* 0x040fe20000000000 */
[C---:B------:R-:W-:Y:S01]  /*0270*/  ISETP.LT.AND P5, PT, R7.reuse, 0x100, P5 ;  /* 0x000001000700780c */ /* 0x040fe20002fa1270 */
[C---:B------:R-:W-:Y:S01]  /*0280*/  VIADD R15, R7.reuse, 0xfffffffe ;  /* 0xfffffffe070f7836 */ /* 0x040fe20000000000 */
[----:B------:R-:W-:Y:S01]  /*0290*/  ISETP.LT.AND P1, PT, R7, 0x100, P1 ;  /* 0x000001000700780c */ /* 0x000fe20000f21270 */
[----:B------:R-:W-:Y:S01]  /*02a0*/  IMAD.WIDE R10, R11, 0x4, R2 ;  /* 0x000000040b0a7825 */ /* 0x000fe200078e0202 */
[----:B------:R-:W-:-:S02]  /*02b0*/  ISETP.GT.AND P0, PT, R9, -0x1, P0 ;  /* 0xffffffff0900780c */ /* 0x000fc40000704270 */
[----:B------:R-:W-:Y:S01]  /*02c0*/  P2R R19, PR, RZ, 0x4 ;  /* 0x00000004ff137803 */ /* 0x000fe20000000000 */
[----:B-1----:R-:W-:-:S06]  /*02d0*/  IMAD.WIDE R4, R15, 0x4, R2 ;  /* 0x000000040f047825 */ /* 0x002fcc00078e0202 */
[----:B------:R-:W4:Y:S04]  /*02e0*/  @P5 LDG.E R14, desc[UR4][R10.64] ;  /* 0x000000040a0e5981 */ /* 0x000f28000c1e1900 */
[----:B------:R-:W5:Y:S01]  /*02f0*/  @P1 LDG.E R16, desc[UR4][R4.64] ;  /* 0x0000000404101981 */ /* 0x000f62000c1e1900 */
[C---:B------:R-:W-:Y:S01]  /*0300*/  ISETP.LT.AND P0, PT, R7.reuse, 0x100, P0 ;  /* 0x000001000700780c */ /* 0x040fe20000701270 */
[C---:B------:R-:W-:Y:S02]  /*0310*/  VIADD R15, R7.reuse, 0xfffffff8 ;  /* 0xfffffff8070f7836 */ /* 0x040fe40000000000 */
[----:B------:R-:W-:Y:S01]  /*0320*/  VIADD R17, R7, 0xfffffff9 ;  /* 0xfffffff907117836 */ /* 0x000fe20000000000 */
[----:B--2---:R-:W-:Y:S01]  /*0330*/  SEL R13, R8, 0xff800000, P3 ;  /* 0xff800000080d7807 */ /* 0x004fe20001800000 */
[----:B------:R-:W-:Y:S01]  /*0340*/  VIADD R8, R9, 0x1 ;  /* 0x0000000109087836 */ /* 0x000fe20000000000 */
[----:B---3--:R-:W-:-:S04]  /*0350*/  SEL R18, R18, 0xff800000, P4 ;  /* 0xff80000012127807 */ /* 0x008fc80002000000 */
[C---:B------:R-:W-:Y:S02]  /*0360*/  FSETP.GT.AND P4, PT, R18.reuse, R13, PT ;  /* 0x0000000d1200720b */ /* 0x040fe40003f84000 */
[----:B------:R-:W-:Y:S02]  /*0370*/  FSETP.NAN.AND P3, PT, R18, R18, PT ;  /* 0x000000121200720b */ /* 0x000fe40003f68000 */
[----:B------:R-:W-:-:S09]  /*0380*/  P2R R20, PR, RZ, 0x10 ;  /* 0x00000010ff147803 */ /* 0x000fd20000000000 */
[----:B------:R-:W-:Y:S02]  /*0390*/  @!P4 FSEL R18, R18, R13, P3 ;  /* 0x0000000d1212c208 */ /* 0x000fe40001800000 */
[----:B------:R-:W-:Y:S02]  /*03a0*/  ISETP.GE.U32.AND P3, PT, R8, 0x4, PT ;  /* 0x000000040800780c */ /* 0x000fe40003f66070 */
[----:B----4-:R-:W-:Y:S01]  /*03b0*/  SEL R13, R14, 0xff800000, P5 ;  /* 0xff8000000e0d7807 */ /* 0x010fe20002800000 */
[----:B------:R-:W-:Y:S01]  /*03c0*/  IMAD.WIDE R14, R15, 0x4, R2 ;  /* 0x000000040f0e7825 */ /* 0x000fe200078e0202 */
[----:B------:R-:W-:Y:S02]  /*03d0*/  ISETP.GT.AND P5, PT, R0, RZ, PT ;  /* 0x000000ff0000720c */ /* 0x000fe40003fa4270 */
[----:B-----5:R-:W-:Y:S02]  /*03e0*/  SEL R12, R16, 0xff800000, P1 ;  /* 0xff800000100c7807 */ /* 0x020fe40000800000 */
[----:B------:R-:W-:Y:S01]  /*03f0*/  ISETP.GT.AND P1, PT, R0, 0x1, !P3 ;  /* 0x000000010000780c */ /* 0x000fe20005f24270 */
[----:B------:R1:W2:Y:S01]  /*0400*/  @P0 LDG.E R21, desc[UR4][R14.64] ;  /* 0x000000040e150981 */ /* 0x0002a2000c1e1900 */
[----:B------:R-:W-:-:S02]  /*0410*/  ISETP.GT.AND P6, PT, R9, 0x1, P5 ;  /* 0x000000010900780c */ /* 0x000fc40002fc4270 */
[C---:B------:R-:W-:Y:S02]  /*0420*/  ISETP.LT.AND P1, PT, R7.reuse, 0x100, P1 ;  /* 0x000001000700780c */ /* 0x040fe40000f21270 */
[----:B------:R-:W-:Y:S01]  /*0430*/  ISETP.LT.AND P6, PT, R7, 0x100, P6 ;  /* 0x000001000700780c */ /* 0x000fe200037c1270 */
[----:B------:R-:W-:-:S10]  /*0440*/  IMAD.WIDE R16, R17, 0x4, R2 ;  /* 0x0000000411107825 */ /* 0x000fd400078e0202 */
[----:B------:R-:W3:Y:S04]  /*0450*/  @P1 LDG.E R22, desc[UR4][R16.64] ;  /* 0x0000000410161981 */ /* 0x000ee8000c1e1900 */
[----:B------:R4:W5:Y:S01]  /*0460*/  @P6 LDG.E R23, desc[UR4][R10.64] ;  /* 0x000000040a176981 */ /* 0x000962000c1e1900 */
[----:B-1----:R-:W-:-:S04]  /*0470*/  VIADD R15, R7, 0xfffffffb ;  /* 0xfffffffb070f7836 */ /* 0x002fc80000000000 */
[----:B------:R-:W-:-:S04]  /*0480*/  IMAD.WIDE R14, R15, 0x4, R2 ;  /* 0x000000040f0e7825 */ /* 0x000fc800078e0202 */
[----:B----4-:R-:W-:Y:S01]  /*0490*/  IMAD.MOV.U32 R10, RZ, RZ, RZ ;  /* 0x000000ffff0a7224 */ /* 0x010fe200078e00ff */
[----:B--2---:R-:W-:-:S04]  /*04a0*/  SEL R21, R21, 0xff800000, P0 ;  /* 0xff80000015157807 */ /* 0x004fc80000000000 */
[-C--:B------:R-:W-:Y:S02]  /*04b0*/  FSETP.NAN.AND P0, PT, R21, R21.reuse, PT ;  /* 0x000000151500720b */ /* 0x080fe40003f08000 */
[----:B---3--:R-:W-:Y:S02]  /*04c0*/  SEL R22, R22, 0xff800000, P1 ;  /* 0xff80000016167807 */ /* 0x008fe40000800000 */
[----:B------:R-:W-:Y:S02]  /*04d0*/  FSETP.GEU.AND P1, PT, R18, R21, PT ;  /* 0x000000151200720b */ /* 0x000fe40003f2e000 */
[----:B-----5:R-:W-:Y:S02]  /*04e0*/  SEL R24, R23, 0xff800000, P6 ;  /* 0xff80000017187807 */ /* 0x020fe40003000000 */
[----:B------:R-:W-:-:S05]  /*04f0*/  FSETP.NAN.AND P6, PT, R22, R22, PT ;  /* 0x000000161600720b */ /* 0x000fca0003fc8000 */
[----:B------:R-:W-:-:S04]  /*0500*/  @!P0 FSEL R21, R21, R18, !P1 ;  /* 0x0000001215158208 */ /* 0x000fc80004800000 */
[----:B------:R-:W-:-:S04]  /*0510*/  FSETP.GEU.AND P0, PT, R21, R22, PT ;  /* 0x000000161500720b */ /* 0x000fc80003f0e000 */
[----:B------:R-:W-:Y:S02]  /*0520*/  @!P6 FSEL R22, R22, R21, !P0 ;  /* 0x000000151616e208 */ /* 0x000fe40004000000 */
[-C--:B------:R-:W-:Y:S02]  /*0530*/  FSETP.NAN.AND P6, PT, R13, R13.reuse, PT ;  /* 0x0000000d0d00720b */ /* 0x080fe40003fc8000 */
[----:B------:R-:W-:-:S11]  /*0540*/  FSETP.GEU.AND P2, PT, R22, R13, PT ;  /* 0x0000000d1600720b */ /* 0x000fd60003f4e000 */
[----:B------:R-:W-:Y:S02]  /*0550*/  @!P6 FSEL R13, R13, R22, !P2 ;  /* 0x000000160d0de208 */ /* 0x000fe40005000000 */
[----:B------:R-:W-:-:S04]  /*0560*/  ISETP.GT.AND P6, PT, R9, RZ, P5 ;  /* 0x000000ff0900720c */ /* 0x000fc80002fc4270 */
[----:B------:R-:W-:-:S13]  /*0570*/  ISETP.LT.AND P6, PT, R7, 0x100, P6 ;  /* 0x000001000700780c */ /* 0x000fda00037c1270 */
[----:B------:R-:W2:Y:S01]  /*0580*/  @P6 LDG.E R10, desc[UR4][R14.64] ;  /* 0x000000040e0a6981 */ /* 0x000ea2000c1e1900 */
[----:B------:R-:W-:Y:S02]  /*0590*/  ISETP.GT.AND P5, PT, R9, -0x1, P5 ;  /* 0xffffffff0900780c */ /* 0x000fe40002fa4270 */
[-C--:B------:R-:W-:Y:S02]  /*05a0*/  FSETP.GEU.AND P4, PT, R13, R24.reuse, PT ;  /* 0x000000180d00720b */ /* 0x080fe40003f8e000 */
[C---:B------:R-:W-:Y:S01]  /*05b0*/  ISETP.LT.AND P5, PT, R7.reuse, 0x100, P5 ;  /* 0x000001000700780c */ /* 0x040fe20002fa1270 */
[----:B------:R-:W-:Y:S01]  /*05c0*/  VIADD R11, R7, 0xfffffffc ;  /* 0xfffffffc070b7836 */ /* 0x000fe20000000000 */
[----:B--2---:R-:W-:Y:S02]  /*05d0*/  SEL R17, R10, 0xff800000, P6 ;  /* 0xff8000000a117807 */ /* 0x004fe40003000000 */
[----:B------:R-:W-:Y:S01]  /*05e0*/  FSETP.NAN.AND P6, PT, R24, R24, PT ;  /* 0x000000181800720b */ /* 0x000fe20003fc8000 */
[----:B------:R-:W-:-:S12]  /*05f0*/  IMAD.WIDE R10, R11, 0x4, R2 ;  /* 0x000000040b0a7825 */ /* 0x000fd800078e0202 */
[----:B------:R-:W-:Y:S01]  /*0600*/  @!P6 FSEL R24, R24, R13, !P4 ;  /* 0x0000000d1818e208 */ /* 0x000fe20006000000 */
[----:B------:R-:W-:-:S06]  /*0610*/  IMAD.MOV.U32 R13, RZ, RZ, RZ ;  /* 0x000000ffff0d7224 */ /* 0x000fcc00078e00ff */
[----:B------:R-:W2:Y:S01]  /*0620*/  @P5 LDG.E R13, desc[UR4][R10.64] ;  /* 0x000000040a0d5981 */ /* 0x000ea2000c1e1900 */
[----:B------:R-:W-:Y:S01]  /*0630*/  FSETP.NAN.AND P6, PT, R17, R17, PT ;  /* 0x000000111100720b */ /* 0x000fe20003fc8000 */
[----:B------:R-:W-:-:S04]  /*0640*/  VIADD R15, R7, 0xfffffffd ;  /* 0xfffffffd070f7836 */ /* 0x000fc80000000000 */
[----:B------:R-:W-:Y:S01]  /*0650*/  IMAD.WIDE R14, R15, 0x4, R2 ;  /* 0x000000040f0e7825 */ /* 0x000fe200078e0202 */
[----:B--2---:R-:W-:Y:S02]  /*0660*/  SEL R16, R13, 0xff800000, P5 ;  /* 0xff8000000d107807 */ /* 0x004fe40002800000 */
[----:B------:R-:W-:-:S05]  /*0670*/  FSETP.GEU.AND P5, PT, R24, R17, PT ;  /* 0x000000111800720b */ /* 0x000fca0003fae000 */
[----:B------:R-:W-:Y:S02]  /*0680*/  @!P6 FSEL R17, R17, R24, !P5 ;  /* 0x000000181111e208 */ /* 0x000fe40006800000 */
[----:B------:R-:W-:-:S04]  /*0690*/  ISETP.GT.AND P6, PT, R0, RZ, !P3 ;  /* 0x000000ff0000720c */ /* 0x000fc80005fc4270 */
[----:B------:R-:W-:Y:S01]  /*06a0*/  ISETP.LT.AND P6, PT, R7, 0x100, P6 ;  /* 0x000001000700780c */ /* 0x000fe200037c1270 */
[----:B------:R-:W-:-:S12]  /*06b0*/  IMAD.MOV.U32 R13, RZ, RZ, RZ ;  /* 0x000000ffff0d7224 */ /* 0x000fd800078e00ff */
[----:B------:R-:W2:Y:S01]  /*06c0*/  @P6 LDG.E R13, desc[UR4][R14.64] ;  /* 0x000000040e0d6981 */ /* 0x000ea2000c1e1900 */
[----:B------:R-:W-:Y:S02]  /*06d0*/  P2R R18, PR, RZ, 0x10 ;  /* 0x00000010ff127803 */ /* 0x000fe40000000000 */
[----:B------:R-:W-:-:S04]  /*06e0*/  FSETP.GEU.AND P4, PT, R17, R16, PT ;  /* 0x000000101100720b */ /* 0x000fc80003f8e000 */
[----:B------:R-:W-:Y:S02]  /*06f0*/  P2R R21, PR, RZ, 0x10 ;  /* 0x00000010ff157803 */ /* 0x000fe40000000000 */
[----:B--2---:R-:W-:Y:S02]  /*0700*/  SEL R11, R13, 0xff800000, P6 ;  /* 0xff8000000d0b7807 */ /* 0x004fe40003000000 */
[----:B------:R-:W-:-:S13]  /*0710*/  FSETP.NAN.AND P6, PT, R16, R16, PT ;  /* 0x000000101000720b */ /* 0x000fda0003fc8000 */
[----:B------:R-:W-:Y:S02]  /*0720*/  @!P6 FSEL R16, R16, R17, !P4 ;  /* 0x000000111010e208 */ /* 0x000fe40006000000 */
[----:B------:R-:W-:-:S04]  /*0730*/  ISETP.NE.AND P4, PT, R20, RZ, PT ;  /* 0x000000ff1400720c */ /* 0x000fc80003f85270 */
[----:B------:R-:W-:Y:S02]  /*0740*/  SEL R10, RZ, 0x1, !P4 ;  /* 0x00000001ff0a7807 */ /* 0x000fe40006000000 */
[-C--:B------:R-:W-:Y:S02]  /*0750*/  FSETP.NAN.AND P4, PT, R11, R11.reuse, PT ;  /* 0x0000000b0b00720b */ /* 0x080fe40003f88000 */
[----:B------:R-:W-:-:S04]  /*0760*/  FSETP.GEU.AND P6, PT, R16, R11, PT ;  /* 0x0000000b1000720b */ /* 0x000fc80003fce000 */
[----:B------:R-:W-:-:S07]  /*0770*/  P2R R17, PR, RZ, 0x40 ;  /* 0x00000040ff117803 */ /* 0x000fce0000000000 */
[----:B------:R-:W-:Y:S02]  /*0780*/  @!P4 FSEL R11, R11, R16, !P6 ;  /* 0x000000100b0bc208 */ /* 0x000fe40007000000 */
[----:B------:R-:W-:-:S04]  /*0790*/  ISETP.GT.AND P4, PT, R0, -0x1, PT ;  /* 0xffffffff0000780c */ /* 0x000fc80003f84270 */
[----:B------:R-:W-:-:S04]  /*07a0*/  ISETP.GT.AND P6, PT, R9, 0x1, P4 ;  /* 0x000000010900780c */ /* 0x000fc800027c4270 */
[----:B------:R-:W-:Y:S01]  /*07b0*/  ISETP.LT.AND P6, PT, R7, 0x100, P6 ;  /* 0x000001000700780c */ /* 0x000fe200037c1270 */
[----:B------:R-:W-:-:S12]  /*07c0*/  IMAD.MOV.U32 R13, RZ, RZ, RZ ;  /* 0x000000ffff0d7224 */ /* 0x000fd800078e00ff */
[----:B------:R-:W2:Y:S01]  /*07d0*/  @P6 LDG.E R13, desc[UR4][R4.64] ;  /* 0x00000004040d6981 */ /* 0x000ea2000c1e1900 */
[----:B------:R-:W-:Y:S02]  /*07e0*/  SEL R15, R10, 0x2, P1 ;  /* 0x000000020a0f7807 */ /* 0x000fe40000800000 */
[----:B------:R-:W-:Y:S02]  /*07f0*/  FSETP.NAN.AND P1, PT, R12, R12, PT ;  /* 0x0000000c0c00720b */ /* 0x000fe40003f28000 */
[----:B------:R-:W-:-:S04]  /*0800*/  ISETP.GT.AND P4, PT, R9, RZ, P4 ;  /* 0x000000ff0900720c */ /* 0x000fc80002784270 */
[----:B------:R-:W-:Y:S01]  /*0810*/  ISETP.LT.AND P4, PT, R7, 0x100, P4 ;  /* 0x000001000700780c */ /* 0x000fe20002781270 */
[----:B------:R-:W-:Y:S01]  /*0820*/  IMAD.MOV.U32 R14, RZ, RZ, RZ ;  /* 0x000000ffff0e7224 */ /* 0x000fe200078e00ff */
[----:B--2---:R-:W-:Y:S02]  /*0830*/  SEL R13, R13, 0xff800000, P6 ;  /* 0xff8000000d0d7807 */ /* 0x004fe40003000000 */
[----:B------:R-:W-:-:S04]  /*0840*/  FSETP.GEU.AND P6, PT, R11, R12, PT ;  /* 0x0000000c0b00720b */ /* 0x000fc80003fce000 */
[----:B------:R-:W-:Y:S01]  /*0850*/  @!P1 FSEL R12, R12, R11, !P6 ;  /* 0x0000000b0c0c9208 */ /* 0x000fe20007000000 */
[----:B------:R-:W-:-:S04]  /*0860*/  VIADD R11, R7, 0xffffffff ;  /* 0xffffffff070b7836 */ /* 0x000fc80000000000 */
[----:B------:R-:W-:-:S05]  /*0870*/  IMAD.WIDE R10, R11, 0x4, R2 ;  /* 0x000000040b0a7825 */ /* 0x000fca00078e0202 */
[----:B------:R1:W2:Y:S01]  /*0880*/  @P4 LDG.E R14, desc[UR4][R10.64] ;  /* 0x000000040a0e4981 */ /* 0x0002a2000c1e1900 */
[----:B------:R-:W-:Y:S02]  /*0890*/  SEL R22, R15, 0x3, P0 ;  /* 0x000000030f167807 */ /* 0x000fe40000000000 */
[----:B------:R-:W-:Y:S01]  /*08a0*/  FSETP.NAN.AND P0, PT, R13, R13, PT ;  /* 0x0000000d0d00720b */ /* 0x000fe20003f08000 */
[----:B------:R-:W-:Y:S02]  /*08b0*/  IMAD.MOV.U32 R15, RZ, RZ, RZ ;  /* 0x000000ffff0f7224 */ /* 0x000fe400078e00ff */
[----:B------:R-:W-:Y:S01]  /*08c0*/  IMAD.WIDE R4, R7, 0x4, R2 ;  /* 0x0000000407047825 */ /* 0x000fe200078e0202 */
[----:B------:R-:W-:-:S04]  /*08d0*/  ISETP.GT.AND P3, PT, R0, -0x1, !P3 ;  /* 0xffffffff0000780c */ /* 0x000fc80005f64270 */
[C---:B------:R-:W-:Y:S01]  /*08e0*/  ISETP.LT.AND P3, PT, R7.reuse, 0x100, P3 ;  /* 0x000001000700780c */ /* 0x040fe20001f61270 */
[----:B-1----:R-:W-:-:S04]  /*08f0*/  VIADD R11, R7, 0x1 ;  /* 0x00000001070b7836 */ /* 0x002fc80000000000 */
[----:B------:R-:W-:Y:S01]  /*0900*/  IMAD.WIDE R10, R11, 0x4, R2 ;  /* 0x000000040b0a7825 */ /* 0x000fe200078e0202 */
[----:B--2---:R-:W-:Y:S02]  /*0910*/  SEL R14, R14, 0xff800000, P4 ;  /* 0xff8000000e0e7807 */ /* 0x004fe40002000000 */
[----:B------:R-:W-:-:S04]  /*0920*/  FSETP.GEU.AND P4, PT, R12, R13, PT ;  /* 0x0000000d0c00720b */ /* 0x000fc80003f8e000 */
[----:B------:R-:W-:Y:S02]  /*0930*/  @!P0 FSEL R13, R13, R12, !P4 ;  /* 0x0000000c0d0d8208 */ /* 0x000fe40006000000 */
[----:B------:R-:W-:Y:S02]  /*0940*/  LOP3.LUT R12, R0, R9, RZ, 0xfc, !PT ;  /* 0x00000009000c7212 */ /* 0x000fe400078efcff */
[----:B------:R-:W-:-:S04]  /*0950*/  ISETP.GE.AND P0, PT, R7, 0x100, PT ;  /* 0x000001000700780c */ /* 0x000fc80003f06270 */
[----:B------:R-:W-:Y:S01]  /*0960*/  ISETP.GT.AND P1, PT, R12, -0x1, !P0 ;  /* 0xffffffff0c00780c */ /* 0x000fe20004724270 */
[----:B------:R-:W-:-:S06]  /*0970*/  IMAD.MOV.U32 R12, RZ, RZ, RZ ;  /* 0x000000ffff0c7224 */ /* 0x000fcc00078e00ff */
[----:B------:R-:W2:Y:S06]  /*0980*/  @P3 LDG.E R12, desc[UR4][R10.64] ;  /* 0x000000040a0c3981 */ /* 0x000eac000c1e1900 */
[----:B------:R-:W3:Y:S01]  /*0990*/  @P1 LDG.E R15, desc[UR4][R4.64] ;  /* 0x00000004040f1981 */ /* 0x000ee2000c1e1900 */
[----:B------:R-:W-:Y:S02]  /*09a0*/  P2R R16, PR, RZ, 0x40 ;  /* 0x00000040ff107803 */ /* 0x000fe40000000000 */
[----:B------:R-:W-:Y:S02]  /*09b0*/  FSETP.NAN.AND P6, PT, R14, R14, PT ;  /* 0x0000000e0e00720b */ /* 0x000fe40003fc8000 */
[----:B------:R-:W-:-:S02]  /*09c0*/  SEL R22, R22, 0x4, P2 ;  /* 0x0000000416167807 */ /* 0x000fc40001000000 */
[----:B------:R-:W-:Y:S02]  /*09d0*/  ISETP.NE.AND P2, PT, R19, RZ, PT ;  /* 0x000000ff1300720c */ /* 0x000fe40003f45270 */
[----:B------:R-:W-:Y:S02]  /*09e0*/  P2R R20, PR, RZ, 0x10 ;  /* 0x00000010ff147803 */ /* 0x000fe40000000000 */
[----:B------:R-:W-:Y:S02]  /*09f0*/  ISETP.GT.AND P2, PT, R0, -0x1, !P2 ;  /* 0xffffffff0000780c */ /* 0x000fe40005744270 */
[----:B------:R-:W-:Y:S02]  /*0a00*/  ISETP.NE.AND P4, PT, R18, RZ, PT ;  /* 0x000000ff1200720c */ /* 0x000fe40003f85270 */
[----:B------:R-:W-:Y:S02]  /*0a10*/  P2R R18, PR, RZ, 0x1 ;  /* 0x00000001ff127803 */ /* 0x000fe40000000000 */
[----:B------:R-:W-:-:S02]  /*0a20*/  ISETP.NE.AND P0, PT, R21, RZ, PT ;  /* 0x000000ff1500720c */ /* 0x000fc40003f05270 */
[----:B------:R-:W-:Y:S02]  /*0a30*/  ISETP.LT.AND P2, PT, R7, 0x100, P2 ;  /* 0x000001000700780c */ /* 0x000fe40001741270 */
[----:B---3--:R-:W-:Y:S02]  /*0a40*/  SEL R15, R15, 0xff800000, P1 ;  /* 0xff8000000f0f7807 */ /* 0x008fe40000800000 */
[----:B------:R-:W-:-:S04]  /*0a50*/  FSETP.GEU.AND P1, PT, R13, R14, PT ;  /* 0x0000000e0d00720b */ /* 0x000fc80003f2e000 */
[----:B------:R-:W-:Y:S02]  /*0a60*/  @!P6 FSEL R14, R14, R13, !P1 ;  /* 0x0000000d0e0ee208 */ /* 0x000fe40004800000 */
[-C--:B------:R-:W-:Y:S02]  /*0a70*/  FSETP.NAN.AND P6, PT, R15, R15.reuse, PT ;  /* 0x0000000f0f00720b */ /* 0x080fe40003fc8000 */
[----:B--2---:R-:W-:Y:S02]  /*0a80*/  SEL R21, R12, 0xff800000, P3 ;  /* 0xff8000000c157807 */ /* 0x004fe40001800000 */
[----:B------:R-:W-:Y:S01]  /*0a90*/  FSETP.GEU.AND P3, PT, R14, R15, PT ;  /* 0x0000000f0e00720b */ /* 0x000fe20003f6e000 */
[----:B------:R-:W-:-:S04]  /*0aa0*/  VIADD R13, R7, 0x2 ;  /* 0x00000002070d7836 */ /* 0x000fc80000000000 */
[----:B------:R-:W-:-:S04]  /*0ab0*/  IMAD.WIDE R12, R13, 0x4, R2 ;  /* 0x000000040d0c7825 */ /* 0x000fc800078e0202 */
[----:B------:R-:W-:Y:S01]  /*0ac0*/  @!P6 FSEL R15, R15, R14, !P3 ;  /* 0x0000000e0f0fe208 */ /* 0x000fe20005800000 */
[----:B------:R-:W-:-:S06]  /*0ad0*/  IMAD.MOV.U32 R14, RZ, RZ, RZ ;  /* 0x000000ffff0e7224 */ /* 0x000fcc00078e00ff */
[----:B------:R-:W2:Y:S01]  /*0ae0*/  @P2 LDG.E R14, desc[UR4][R12.64] ;  /* 0x000000040c0e2981 */ /* 0x000ea2000c1e1900 */
[----:B------:R-:W-:-:S04]  /*0af0*/  SEL R22, R22, 0x5, P4 ;  /* 0x0000000516167807 */ /* 0x000fc80002000000 */
[----:B------:R-:W-:Y:S02]  /*0b00*/  SEL R22, R22, 0x6, P5 ;  /* 0x0000000616167807 */ /* 0x000fe40002800000 */
[-C--:B------:R-:W-:Y:S01]  /*0b10*/  FSETP.NAN.AND P5, PT, R21, R21.reuse, PT ;  /* 0x000000151500720b */ /* 0x080fe20003fa8000 */
[----:B------:R-:W-:Y:S01]  /*0b20*/  VIADD R11, R0, 0x1 ;  /* 0x00000001000b7836 */ /* 0x000fe20000000000 */
[----:B------:R-:W-:Y:S01]  /*0b30*/  ISETP.NE.AND P4, PT, R17, RZ, PT ;  /* 0x000000ff1100720c */ /* 0x000fe20003f85270 */
[----:B------:R-:W-:Y:S01]  /*0b40*/  IMAD.MOV.U32 R17, RZ, RZ, RZ ;  /* 0x000000ffff117224 */ /* 0x000fe200078e00ff */
[----:B--2---:R-:W-:Y:S02]  /*0b50*/  SEL R10, R14, 0xff800000, P2 ;  /* 0xff8000000e0a7807 */ /* 0x004fe40001000000 */
[----:B------:R-:W-:-:S07]  /*0b60*/  FSETP.GEU.AND P2, PT, R15, R21, PT ;  /* 0x000000150f00720b */ /* 0x000fce0003f4e000 */
[----:B------:R-:W-:Y:S02]  /*0b70*/  @!P5 FSEL R21, R21, R15, !P2 ;  /* 0x0000000f1515d208 */ /* 0x000fe40005000000 */
[----:B------:R-:W-:-:S04]  /*0b80*/  ISETP.GE.U32.AND P5, PT, R11, 0x4, PT ;  /* 0x000000040b00780c */ /* 0x000fc80003fa6070 */
[----:B------:R-:W-:-:S04]  /*0b90*/  ISETP.GT.AND P6, PT, R9, 0x1, !P5 ;  /* 0x000000010900780c */ /* 0x000fc80006fc4270 */
[----:B------:R-:W-:-:S13]  /*0ba0*/  ISETP.LT.AND P6, PT, R7, 0x100, P6 ;  /* 0x000001000700780c */ /* 0x000fda00037c1270 */
[----:B------:R-:W2:Y:S01]  /*0bb0*/  @P6 LDG.E R17, desc[UR4][R12.64] ;  /* 0x000000040c116981 */ /* 0x000ea2000c1e1900 */
[----:B------:R-:W-:Y:S02]  /*0bc0*/  SEL R22, R22, 0x7, P0 ;  /* 0x0000000716167807 */ /* 0x000fe40000000000 */
[----:B------:R-:W-:Y:S01]  /*0bd0*/  FSETP.GEU.AND P0, PT, R21, R10, PT ;  /* 0x0000000a1500720b */ /* 0x000fe20003f0e000 */
[----:B------:R-:W-:-:S03]  /*0be0*/  VIADD R15, R7, 0x3 ;  /* 0x00000003070f7836 */ /* 0x000fc60000000000 */
[----:B------:R-:W-:Y:S01]  /*0bf0*/  P2R R19, PR, RZ, 0x1 ;  /* 0x00000001ff137803 */ /* 0x000fe20000000000 */
[----:B------:R-:W-:Y:S01]  /*0c00*/  IMAD.WIDE R14, R15, 0x4, R2 ;  /* 0x000000040f0e7825 */ /* 0x000fe200078e0202 */
[----:B--2---:R-:W-:Y:S02]  /*0c10*/  SEL R17, R17, 0xff800000, P6 ;  /* 0xff80000011117807 */ /* 0x004fe40003000000 */
[----:B------:R-:W-:-:S13]  /*0c20*/  FSETP.NAN.AND P6, PT, R10, R10, PT ;  /* 0x0000000a0a00720b */ /* 0x000fda0003fc8000 */
[----:B------:R-:W-:Y:S02]  /*0c30*/  @!P6 FSEL R10, R10, R21, !P0 ;  /* 0x000000150a0ae208 */ /* 0x000fe40004000000 */
[----:B------:R-:W-:-:S04]  /*0c40*/  ISETP.GT.AND P6, PT, R9, RZ, !P5 ;  /* 0x000000ff0900720c */ /* 0x000fc80006fc4270 */
[----:B------:R-:W-:Y:S02]  /*0c50*/  ISETP.LT.AND P6, PT, R7, 0x100, P6 ;  /* 0x000001000700780c */ /* 0x000fe400037c1270 */
[----:B------:R-:W-:Y:S01]  /*0c60*/  ISETP.NE.AND P0, PT, R18, RZ, PT ;  /* 0x000000ff1200720c */ /* 0x000fe20003f05270 */
[----:B------:R-:W-:-:S10]  /*0c70*/  IMAD.MOV.U32 R18, RZ, RZ, RZ ;  /* 0x000000ffff127224 */ /* 0x000fd400078e00ff */
[----:B------:R-:W2:Y:S01]  /*0c80*/  @P6 LDG.E R18, desc[UR4][R14.64] ;  /* 0x000000040e126981 */ /* 0x000ea2000c1e1900 */
[----:B------:R-:W-:Y:S02]  /*0c90*/  ISETP.GT.AND P5, PT, R9, -0x1, !P5 ;  /* 0xffffffff0900780c */ /* 0x000fe40006fa4270 */
[----:B------:R-:W-:Y:S02]  /*0ca0*/  SEL R22, R22, 0x8, P4 ;  /* 0x0000000816167807 */ /* 0x000fe40002000000 */
[C---:B------:R-:W-:Y:S02]  /*0cb0*/  ISETP.LT.AND P5, PT, R7.reuse, 0x100, P5 ;  /* 0x000001000700780c */ /* 0x040fe40002fa1270 */
[----:B------:R-:W-:Y:S01]  /*0cc0*/  FSETP.GEU.AND P4, PT, R10, R17, PT ;  /* 0x000000110a00720b */ /* 0x000fe20003f8e000 */
[----:B------:R-:W-:-:S04]  /*0cd0*/  VIADD R13, R7, 0x4 ;  /* 0x00000004070d7836 */ /* 0x000fc80000000000 */
[----:B------:R-:W-:Y:S01]  /*0ce0*/  IMAD.WIDE R12, R13, 0x4, R2 ;  /* 0x000000040d0c7825 */ /* 0x000fe200078e0202 */
[----:B--2---:R-:W-:Y:S02]  /*0cf0*/  SEL R18, R18, 0xff800000, P6 ;  /* 0xff80000012127807 */ /* 0x004fe40003000000 */
[----:B------:R-:W-:-:S13]  /*0d00*/  FSETP.NAN.AND P6, PT, R17, R17, PT ;  /* 0x000000111100720b */ /* 0x000fda0003fc8000 */
[----:B------:R-:W-:Y:S02]  /*0d10*/  @!P6 FSEL R17, R17, R10, !P4 ;  /* 0x0000000a1111e208 */ /* 0x000fe40006000000 */
[----:B------:R-:W-:Y:S01]  /*0d20*/  ISETP.NE.AND P6, PT, R16, RZ, PT ;  /* 0x000000ff1000720c */ /* 0x000fe20003fc5270 */
[----:B------:R-:W-:-:S06]  /*0d30*/  IMAD.MOV.U32 R16, RZ, RZ, RZ ;  /* 0x000000ffff107224 */ /* 0x000fcc00078e00ff */
[----:B------:R1:W2:Y:S01]  /*0d40*/  @P5 LDG.E R16, desc[UR4][R12.64] ;  /* 0x000000040c105981 */ /* 0x0002a2000c1e1900 */
[----:B------:R-:W-:Y:S02]  /*0d50*/  SEL R22, R22, 0x9, P6 ;  /* 0x0000000916167807 */ /* 0x000fe40003000000 */
[----:B------:R-:W-:Y:S02]  /*0d60*/  FSETP.GEU.AND P6, PT, R17, R18, PT ;  /* 0x000000121100720b */ /* 0x000fe40003fce000 */
[----:B------:R-:W-:Y:S02]  /*0d70*/  LOP3.LUT R10, R11, R8, RZ, 0xfc, !PT ;  /* 0x000000080b0a7212 */ /* 0x000fe400078efcff */
[----:B------:R-:W-:Y:S02]  /*0d80*/  P2R R21, PR, RZ, 0x10 ;  /* 0x00000010ff157803 */ /* 0x000fe40000000000 */
[----:B------:R-:W-:Y:S01]  /*0d90*/  ISETP.NE.AND P4, PT, R20, RZ, PT ;  /* 0x000000ff1400720c */ /* 0x000fe20003f85270 */
[----:B------:R-:W-:-:S03]  /*0da0*/  VIADD R15, R7, 0x5 ;  /* 0x00000005070f7836 */ /* 0x000fc60000000000 */
[----:B------:R-:W-:Y:S01]  /*0db0*/  SEL R22, R22, 0xa, P4 ;  /* 0x0000000a16167807 */ /* 0x000fe20002000000 */
[----:B------:R-:W-:Y:S01]  /*0dc0*/  IMAD.WIDE R14, R15, 0x4, R2 ;  /* 0x000000040f0e7825 */ /* 0x000fe200078e0202 */
[----:B-1----:R-:W-:Y:S02]  /*0dd0*/  P2R R12, PR, RZ, 0x40 ;  /* 0x00000040ff0c7803 */ /* 0x002fe40000000000 */
[----:B------:R-:W-:Y:S01]  /*0de0*/  LOP3.LUT R13, R11, R6, RZ, 0xfc, !PT ;  /* 0x000000060b0d7212 */ /* 0x000fe200078efcff */
[----:B------:R-:W-:Y:S01]  /*0df0*/  IMAD.MOV.U32 R20, RZ, RZ, RZ ;  /* 0x000000ffff147224 */ /* 0x000fe200078e00ff */
[----:B--2---:R-:W-:Y:S02]  /*0e00*/  SEL R16, R16, 0xff800000, P5 ;  /* 0xff80000010107807 */ /* 0x004fe40002800000 */
[----:B------:R-:W-:Y:S02]  /*0e10*/  FSETP.NAN.AND P5, PT, R18, R18, PT ;  /* 0x000000121200720b */ /* 0x000fe40003fa8000 */
[----:B------:R-:W-:-:S11]  /*0e20*/  FSETP.NAN.AND P4, PT, R16, R16, PT ;  /* 0x000000101000720b */ /* 0x000fd60003f88000 */
[----:B------:R-:W-:Y:S02]  /*0e30*/  @!P5 FSEL R18, R18, R17, !P6 ;  /* 0x000000111212d208 */ /* 0x000fe40007000000 */
[----:B------:R-:W-:Y:S01]  /*0e40*/  ISETP.LT.U32.AND P5, PT, R10, 0x4, !P0 ;  /* 0x000000040a00780c */ /* 0x000fe200047a1070 */
[----:B------:R-:W-:Y:S01]  /*0e50*/  IMAD.MOV.U32 R17, RZ, RZ, RZ ;  /* 0x000000ffff117224 */ /* 0x000fe200078e00ff */
[----:B------:R-:W-:-:S04]  /*0e60*/  FSETP.GEU.AND P6, PT, R18, R16, PT ;  /* 0x000000101200720b */ /* 0x000fc80003fce000 */
[----:B------:R-:W-:Y:S02]  /*0e70*/  @!P4 FSEL R16, R16, R18, !P6 ;  /* 0x000000121010c208 */ /* 0x000fe40007000000 */
[----:B------:R-:W-:-:S05]  /*0e80*/  P2R R18, PR, RZ, 0x40 ;  /* 0x00000040ff127803 */ /* 0x000fca0000000000 */
[----:B------:R-:W2:Y:S01]  /*0e90*/  @P5 LDG.E R17, desc[UR4][R14.64] ;  /* 0x000000040e115981 */ /* 0x000ea2000c1e1900 */
[----:B------:R-:W-:Y:S02]  /*0ea0*/  ISETP.NE.AND P6, PT, R12, RZ, PT ;  /* 0x000000ff0c00720c */ /* 0x000fe40003fc5270 */
[----:B------:R-:W-:Y:S02]  /*0eb0*/  ISETP.LT.U32.AND P4, PT, R13, 0x4, !P0 ;  /* 0x000000040d00780c */ /* 0x000fe40004781070 */
[----:B------:R-:W-:Y:S02]  /*0ec0*/  P2R R12, PR, RZ, 0x40 ;  /* 0x00000040ff0c7803 */ /* 0x000fe40000000000 */
[----:B------:R-:W-:Y:S01]  /*0ed0*/  ISETP.NE.AND P6, PT, R21, RZ, PT ;  /* 0x000000ff1500720c */ /* 0x000fe20003fc5270 */
[----:B------:R-:W-:-:S04]  /*0ee0*/  VIADD R21, R7, 0x6 ;  /* 0x0000000607157836 */ /* 0x000fc80000000000 */
[----:B------:R-:W-:-:S05]  /*0ef0*/  IMAD.WIDE R10, R21, 0x4, R2 ;  /* 0x00000004150a7825 */ /* 0x000fca00078e0202 */
[----:B------:R-:W3:Y:S01]  /*0f00*/  @P4 LDG.E R20, desc[UR4][R10.64] ;  /* 0x000000040a144981 */ /* 0x000ee2000c1e1900 */
[----:B------:R-:W-:Y:S01]  /*0f10*/  SEL R22, R22, 0xb, P1 ;  /* 0x0000000b16167807 */ /* 0x000fe20000800000 */
[----:B------:R-:W-:Y:S02]  /*0f20*/  VIADD R13, R0, 0x2 ;  /* 0x00000002000d7836 */ /* 0x000fe40000000000 */
[----:B------:R-:W-:Y:S01]  /*0f30*/  IMAD.MOV.U32 R0, RZ, RZ, RZ ;  /* 0x000000ffff007224 */ /* 0x000fe200078e00ff */
[----:B--2---:R-:W-:-:S04]  /*0f40*/  SEL R17, R17, 0xff800000, P5 ;  /* 0xff80000011117807 */ /* 0x004fc80002800000 */
[-C--:B------:R-:W-:Y:S02]  /*0f50*/  FSETP.NAN.AND P1, PT, R17, R17.reuse, PT ;  /* 0x000000111100720b */ /* 0x080fe40003f28000 */
[----:B------:R-:W-:-:S11]  /*0f60*/  FSETP.GEU.AND P5, PT, R16, R17, PT ;  /* 0x000000111000720b */ /* 0x000fd60003fae000 */
[----:B------:R-:W-:Y:S02]  /*0f70*/  @!P1 FSEL R17, R17, R16, !P5 ;  /* 0x0000001011119208 */ /* 0x000fe40006800000 */
[----:B------:R-:W-:Y:S02]  /*0f80*/  ISETP.GE.U32.AND P1, PT, R13, 0x4, PT ;  /* 0x000000040d00780c */ /* 0x000fe40003f26070 */
[----:B---3--:R-:W-:Y:S02]  /*0f90*/  SEL R20, R20, 0xff800000, P4 ;  /* 0xff80000014147807 */ /* 0x008fe40002000000 */
[----:B------:R-:W-:-:S04]  /*0fa0*/  ISETP.GT.AND P4, PT, R9, 0x1, !P1 ;  /* 0x000000010900780c */ /* 0x000fc80004f84270 */
[----:B------:R-:W-:-:S13]  /*0fb0*/  ISETP.LT.AND P4, PT, R7, 0x100, P4 ;  /* 0x000001000700780c */ /* 0x000fda0002781270 */
[----:B------:R-:W2:Y:S01]  /*0fc0*/  @P4 LDG.E R0, desc[UR4][R10.64] ;  /* 0x000000040a004981 */ /* 0x000ea2000c1e1900 */
[----:B------:R-:W-:Y:S02]  /*0fd0*/  SEL R22, R22, 0xc, P3 ;  /* 0x0000000c16167807 */ /* 0x000fe40001800000 */
[----:B------:R-:W-:Y:S01]  /*0fe0*/  FSETP.GEU.AND P3, PT, R17, R20, PT ;  /* 0x000000141100720b */ /* 0x000fe20003f6e000 */
[----:B------:R-:W-:-:S04]  /*0ff0*/  VIADD R15, R7, 0x7 ;  /* 0x00000007070f7836 */ /* 0x000fc80000000000 */
[----:B------:R-:W-:Y:S01]  /*1000*/  IMAD.WIDE R14, R15, 0x4, R2 ;  /* 0x000000040f0e7825 */ /* 0x000fe200078e0202 */
[----:B--2---:R-:W-:Y:S02]  /*1010*/  SEL R21, R0, 0xff800000, P4 ;  /* 0xff80000000157807 */ /* 0x004fe40002000000 */
[----:B------:R-:W-:Y:S01]  /*1020*/  FSETP.NAN.AND P4, PT, R20, R20, PT ;  /* 0x000000141400720b */ /* 0x000fe20003f88000 */
[----:B------:R-:W-:-:S12]  /*1030*/  IMAD.MOV.U32 R0, RZ, RZ, RZ ;  /* 0x000000ffff007224 */ /* 0x000fd800078e00ff */
[----:B------:R-:W-:Y:S02]  /*1040*/  @!P4 FSEL R20, R20, R17, !P3 ;  /* 0x000000111414c208 */ /* 0x000fe40005800000 */
[----:B------:R-:W-:-:S04]  /*1050*/  ISETP.GT.AND P4, PT, R9, RZ, !P1 ;  /* 0x000000ff0900720c */ /* 0x000fc80004f84270 */
[----:B------:R-:W-:-:S13]  /*1060*/  ISETP.LT.AND P4, PT, R7, 0x100, P4 ;  /* 0x000001000700780c */ /* 0x000fda0002781270 */
[----:B------:R-:W2:Y:S01]  /*1070*/  @P4 LDG.E R0, desc[UR4][R14.64] ;  /* 0x000000040e004981 */ /* 0x000ea2000c1e1900 */
[----:B------:R-:W-:-:S04]  /*1080*/  ISETP.GT.AND P1, PT, R9, -0x1, !P1 ;  /* 0xffffffff0900780c */ /* 0x000fc80004f24270 */
[C---:B------:R-:W-:Y:S01]  /*1090*/  ISETP.LT.AND P1, PT, R7.reuse, 0x100, P1 ;  /* 0x000001000700780c */ /* 0x040fe20000f21270 */
[----:B------:R-:W-:-:S04]  /*10a0*/  VIADD R17, R7, 0x8 ;  /* 0x0000000807117836 */ /* 0x000fc80000000000 */
[----:B------:R-:W-:Y:S01]  /*10b0*/  IMAD.WIDE R16, R17, 0x4, R2 ;  /* 0x0000000411107825 */ /* 0x000fe200078e0202 */
[----:B--2---:R-:W-:-:S03]  /*10c0*/  SEL R11, R0, 0xff800000, P4 ;  /* 0xff800000000b7807 */ /* 0x004fc60002000000 */
[----:B------:R-:W-:-:S06]  /*10d0*/  IMAD.MOV.U32 R0, RZ, RZ, RZ ;  /* 0x000000ffff007224 */ /* 0x000fcc00078e00ff */
[----:B------:R-:W2:Y:S01]  /*10e0*/  @P1 LDG.E R0, desc[UR4][R16.64] ;  /* 0x0000000410001981 */ /* 0x000ea2000c1e1900 */
[-C--:B------:R-:W-:Y:S02]  /*10f0*/  FSETP.NAN.AND P4, PT, R21, R21.reuse, PT ;  /* 0x000000151500720b */ /* 0x080fe40003f88000 */
[----:B------:R-:W-:Y:S02]  /*1100*/  SEL R22, R22, 0xd, P2 ;  /* 0x0000000d16167807 */ /* 0x000fe40001000000 */
[----:B------:R-:W-:Y:S02]  /*1110*/  FSETP.GEU.AND P2, PT, R20, R21, PT ;  /* 0x000000151400720b */ /* 0x000fe40003f4e000 */
[----:B------:R-:W-:-:S07]  /*1120*/  LOP3.LUT R8, R13, R8, RZ, 0xfc, !PT ;  /* 0x000000080d087212 */ /* 0x000fce00078efcff */
[----:B------:R-:W-:Y:S02]  /*1130*/  @!P4 FSEL R21, R21, R20, !P2 ;  /* 0x000000141515c208 */ /* 0x000fe40005000000 */
[----:B------:R-:W-:-:S04]  /*1140*/  ISETP.NE.AND P4, PT, R19, RZ, PT ;  /* 0x000000ff1300720c */ /* 0x000fc80003f85270 */
[----:B------:R-:W-:Y:S02]  /*1150*/  SEL R22, R22, 0xe, P4 ;  /* 0x0000000e16167807 */ /* 0x000fe40002000000 */
[-C--:B------:R-:W-:Y:S01]  /*1160*/  FSETP.GEU.AND P4, PT, R21, R11.reuse, PT ;  /* 0x0000000b1500720b */ /* 0x080fe20003f8e000 */
[----:B------:R-:W-:Y:S02]  /*1170*/  VIADD R15, R7, 0x9 ;  /* 0x00000009070f7836 */ /* 0x000fe40000000000 */
[----:B------:R-:W-:Y:S02]  /*1180*/  IMAD.MOV.U32 R9, RZ, RZ, RZ ;  /* 0x000000ffff097224 */ /* 0x000fe400078e00ff */
[----:B------:R-:W-:Y:S01]  /*1190*/  IMAD.WIDE R14, R15, 0x4, R2 ;  /* 0x000000040f0e7825 */ /* 0x000fe200078e0202 */
[----:B--2---:R-:W-:Y:S02]  /*11a0*/  SEL R0, R0, 0xff800000, P1 ;  /* 0xff80000000007807 */ /* 0x004fe40000800000 */
[----:B------:R-:W-:-:S13]  /*11b0*/  FSETP.NAN.AND P1, PT, R11, R11, PT ;  /* 0x0000000b0b00720b */ /* 0x000fda0003f28000 */
[----:B------:R-:W-:Y:S02]  /*11c0*/  @!P1 FSEL R11, R11, R21, !P4 ;  /* 0x000000150b0b9208 */ /* 0x000fe40006000000 */
[----:B------:R-:W-:-:S13]  /*11d0*/  ISETP.LT.U32.AND P1, PT, R8, 0x4, !P0 ;  /* 0x000000040800780c */ /* 0x000fda0004721070 */
[----:B------:R-:W2:Y:S01]  /*11e0*/  @P1 LDG.E R9, desc[UR4][R14.64] ;  /* 0x000000040e091981 */ /* 0x000ea2000c1e1900 */
[----:B------:R-:W-:Y:S02]  /*11f0*/  SEL R22, R22, 0xf, P6 ;  /* 0x0000000f16167807 */ /* 0x000fe40003000000 */
[----:B------:R-:W-:Y:S02]  /*1200*/  FSETP.NAN.AND P6, PT, R0, R0, PT ;  /* 0x000000000000720b */ /* 0x000fe40003fc8000 */
[----:B------:R-:W-:Y:S01]  /*1210*/  LOP3.LUT R6, R13, R6, RZ, 0xfc, !PT ;  /* 0x000000060d067212 */ /* 0x000fe200078efcff */
[----:B------:R-:W-:-:S04]  /*1220*/  VIADD R17, R7, 0xa ;  /* 0x0000000a07117836 */ /* 0x000fc80000000000 */
[----:B------:R-:W-:-:S04]  /*1230*/  IMAD.WIDE R16, R17, 0x4, R2 ;  /* 0x0000000411107825 */ /* 0x000fc800078e0202 */
[----:B------:R-:W-:Y:S01]  /*1240*/  IMAD.MOV.U32 R2, RZ, RZ, RZ ;  /* 0x000000ffff027224 */ /* 0x000fe200078e00ff */
[----:B--2---:R-:W-:Y:S02]  /*1250*/  SEL R9, R9, 0xff800000, P1 ;  /* 0xff80000009097807 */ /* 0x004fe40000800000 */
[----:B------:R-:W-:-:S04]  /*1260*/  FSETP.GEU.AND P1, PT, R11, R0, PT ;  /* 0x000000000b00720b */ /* 0x000fc80003f2e000 */
[----:B------:R-:W-:Y:S02]  /*1270*/  @!P6 FSEL R0, R0, R11, !P1 ;  /* 0x0000000b0000e208 */ /* 0x000fe40004800000 */
[----:B------:R-:W-:Y:S01]  /*1280*/  ISETP.LT.U32.AND P6, PT, R6, 0x4, !P0 ;  /* 0x000000040600780c */ /* 0x000fe200047c1070 */
[----:B------:R-:W1:-:S12]  /*1290*/  LDC.64 R10, c[0x0][0x218] ;  /* 0x00008600ff0a7b82 */ /* 0x000e580000000a00 */
[----:B------:R-:W2:Y:S01]  /*12a0*/  @P6 LDG.E R2, desc[UR4][R16.64] ;  /* 0x0000000410026981 */ /* 0x000ea2000c1e1900 */
[----:B------:R-:W-:Y:S01]  /*12b0*/  SHF.R.S32.HI R14, RZ, 0x1f, R7 ;  /* 0x0000001fff0e7819 */ /* 0x000fe20000011407 */
[----:B------:R-:W-:-:S03]  /*12c0*/  IMAD.MOV.U32 R8, RZ, RZ, RZ ;  /* 0x000000ffff087224 */ /* 0x000fc600078e00ff */
[----:B------:R-:W-:-:S03]  /*12d0*/  LEA.HI R14, R14, R7, RZ, 0x6 ;  /* 0x000000070e0e7211 */ /* 0x000fc600078f30ff */
[----:B------:R3:W5:Y:S02]  /*12e0*/  @!P0 LDG.E R8, desc[UR4][R4.64] ;  /* 0x0000000404088981 */ /* 0x000764000c1e1900 */
[----:B---3--:R-:W-:-:S05]  /*12f0*/  IMAD.SHL.U32 R4, R14, 0x4, RZ ;  /* 0x000000040e047824 */ /* 0x008fca00078e00ff */
[----:B------:R-:W-:Y:S02]  /*1300*/  LOP3.LUT R4, R4, 0xffffff00, RZ, 0xc0, !PT ;  /* 0xffffff0004047812 */ /* 0x000fe400078ec0ff */
[----:B--2---:R-:W-:Y:S02]  /*1310*/  SEL R6, R2, 0xff800000, P6 ;  /* 0xff80000002067807 */ /* 0x004fe40003000000 */
[----:B------:R-:W-:Y:S01]  /*1320*/  ISETP.NE.AND P6, PT, R12, RZ, PT ;  /* 0x000000ff0c00720c */ /* 0x000fe20003fc5270 */
[----:B------:R-:W2:Y:S03]  /*1330*/  LDC.64 R2, c[0x0][0x228] ;  /* 0x00008a00ff027b82 */ /* 0x000ea60000000a00 */
[----:B------:R-:W-:Y:S02]  /*1340*/  SEL R22, R22, 0x10, P6 ;  /* 0x0000001016167807 */ /* 0x000fe40003000000 */
[----:B------:R-:W-:-:S04]  /*1350*/  ISETP.NE.AND P6, PT, R18, RZ, PT ;  /* 0x000000ff1200720c */ /* 0x000fc80003fc5270 */
[----:B------:R-:W-:Y:S02]  /*1360*/  SEL R22, R22, 0x11, P6 ;  /* 0x0000001116167807 */ /* 0x000fe40003000000 */
[----:B------:R-:W-:Y:S02]  /*1370*/  FSETP.NAN.AND P6, PT, R9, R9, PT ;  /* 0x000000090900720b */ /* 0x000fe40003fc8000 */
[----:B------:R-:W-:Y:S02]  /*1380*/  SEL R22, R22, 0x12, P5 ;  /* 0x0000001216167807 */ /* 0x000fe40002800000 */
[----:B------:R-:W-:Y:S02]  /*1390*/  SHF.R.S32.HI R12, RZ, 0x1f, R7 ;  /* 0x0000001fff0c7819 */ /* 0x000fe40000011407 */
[----:B------:R-:W-:Y:S02]  /*13a0*/  SEL R22, R22, 0x13, P3 ;  /* 0x0000001316167807 */ /* 0x000fe40001800000 */
[----:B------:R-:W-:-:S02]  /*13b0*/  FSETP.NAN.AND P5, PT, R6, R6, PT ;  /* 0x000000060600720b */ /* 0x000fc40003fa8000 */
[----:B------:R-:W-:Y:S02]  /*13c0*/  SEL R22, R22, 0x14, P2 ;  /* 0x0000001416167807 */ /* 0x000fe40001000000 */
[----:B------:R-:W-:Y:S02]  /*13d0*/  LEA.HI R12, R12, R7, RZ, 0x6 ;  /* 0x000000070c0c7211 */ /* 0x000fe400078f30ff */
[----:B------:R-:W-:Y:S02]  /*13e0*/  FSETP.GEU.AND P3, PT, R0, R9, PT ;  /* 0x000000090000720b */ /* 0x000fe40003f6e000 */
[----:B------:R-:W-:Y:S02]  /*13f0*/  SEL R22, R22, 0x15, P4 ;  /* 0x0000001516167807 */ /* 0x000fe40002000000 */
[----:B------:R-:W-:Y:S02]  /*1400*/  LOP3.LUT R12, R12, 0xffffffc0, RZ, 0xc0, !PT ;  /* 0xffffffc00c0c7812 */ /* 0x000fe400078ec0ff */
[----:B------:R-:W-:-:S02]  /*1410*/  @!P6 FSEL R9, R9, R0, !P3 ;  /* 0x000000000909e208 */ /* 0x000fc40005800000 */
[----:B------:R-:W-:Y:S02]  /*1420*/  SEL R22, R22, 0x16, P1 ;  /* 0x0000001616167807 */ /* 0x000fe40000800000 */
[----:B------:R-:W-:Y:S02]  /*1430*/  IADD3 R13, R4, R7, -R12 ;  /* 0x00000007040d7210 */ /* 0x000fe40007ffe80c */
[----:B------:R-:W-:Y:S02]  /*1440*/  FSETP.GEU.AND P2, PT, R9, R6, PT ;  /* 0x000000060900720b */ /* 0x000fe40003f4e000 */
[----:B------:R-:W-:Y:S02]  /*1450*/  IADD3 R4, P1, R7, UR6, RZ ;  /* 0x0000000607047c10 */ /* 0x000fe4000ff3e0ff */
[----:B------:R-:W-:Y:S01]  /*1460*/  SEL R22, R22, 0x17, P3 ;  /* 0x0000001716167807 */ /* 0x000fe20001800000 */
[----:B-1----:R-:W-:Y:S01]  /*1470*/  IMAD.WIDE R10, R13, 0x4, R10 ;  /* 0x000000040d0a7825 */ /* 0x002fe200078e020a */
[----:B------:R-:W-:-:S02]  /*1480*/  @!P5 SEL R6, R6, R9, !P2 ;  /* 0x000000090606d207 */ /* 0x000fc40005000000 */
[----:B------:R-:W-:Y:S02]  /*1490*/  LEA.HI.X.SX32 R5, R7, UR7, 0x1, P1 ;  /* 0x0000000707057c11 */ /* 0x000fe400088f0eff */
[----:B------:R-:W-:Y:S01]  /*14a0*/  SEL R7, R22, 0x18, P2 ;  /* 0x0000001816077807 */ /* 0x000fe20001000000 */
[----:B------:R1:W-:Y:S01]  /*14b0*/  @!P0 STG.E desc[UR4][R10.64], R6 ;  /* 0x000000060a008986 */ /* 0x0003e2000c101904 */
[----:B--2---:R-:W-:-:S03]  /*14c0*/  IMAD.WIDE R2, R13, 0x4, R2 ;  /* 0x000000040d027825 */ /* 0x004fc600078e0202 */
[----:B------:R1:W-:Y:S01]  /*14d0*/  @!P0 STG.E.U8 desc[UR4][R4.64], R7 ;  /* 0x0000000704008986 */ /* 0x0003e2000c101104 */
[----:B------:R-:W-:Y:S05]  /*14e0*/  @P0 EXIT ;  /* 0x000000000000094d */ /* 0x000fea0003800000 */
[----:B-----5:R-:W-:Y:S01]  /*14f0*/  STG.E desc[UR4][R2.64], R8 ;  /* 0x0000000802007986 */ /* 0x020fe2000c101904 */
[----:B------:R-:W-:Y:S05]  /*1500*/  EXIT ;  /* 0x000000000000794d */ /* 0x000fea0003800000 */
.L_x_0:
[----:B------:R-:W-:-:S00]  /*1510*/  BRA `(.L_x_0) ;  /* 0xfffffffc00fc7947 */ /* 0x000fc0000383ffff */
[----:B------:R-:W-:-:S00]  /*1520*/  NOP ;  /* 0x0000000000007918 */ /* 0x000fc00000000000 */
        /* <DEDUP_REMOVED lines=13> */
.L_x_1:


//--------------------- .nv.constant0.triton_poi_fused_cat_max_pool2d_with_indices_1 --------------------------
	.section	.nv.constant0.triton_poi_fused_cat_max_pool2d_with_indices_1,"a",@progbits
	.sectionflags	@""
	.align	4
.nv.constant0.triton_poi_fused_cat_max_pool2d_with_indices_1:
	.zero		564
